//
// Generated by NVIDIA NVVM Compiler
//
// Compiler Build ID: CL-36424714
// Cuda compilation tools, release 13.0, V13.0.88
// Based on NVVM 20.0.0
//

.version 9.0
.target sm_100
.address_size 64

	// .globl	_Z25run_diff_equation_on_gridPfS_ii
.extern .shared .align 16 .b8 shared[];

.visible .entry _Z25run_diff_equation_on_gridPfS_ii(
	.param .u64 .ptr .align 1 _Z25run_diff_equation_on_gridPfS_ii_param_0,
	.param .u64 .ptr .align 1 _Z25run_diff_equation_on_gridPfS_ii_param_1,
	.param .u32 _Z25run_diff_equation_on_gridPfS_ii_param_2,
	.param .u32 _Z25run_diff_equation_on_gridPfS_ii_param_3
)
{
	.reg .pred 	%p<11>;
	.reg .b32 	%r<49>;
	.reg .b32 	%f<28>;
	.reg .b64 	%rd<20>;
	.reg .b64 	%fd<4>;

	ld.param.u64 	%rd3, [_Z25run_diff_equation_on_gridPfS_ii_param_0];
	ld.param.u64 	%rd2, [_Z25run_diff_equation_on_gridPfS_ii_param_1];
	ld.param.u32 	%r12, [_Z25run_diff_equation_on_gridPfS_ii_param_2];
	ld.param.u32 	%r13, [_Z25run_diff_equation_on_gridPfS_ii_param_3];
	cvta.to.global.u64 	%rd1, %rd3;
	add.s32 	%r1, %r13, 2;
	mov.u32 	%r14, %ctaid.x;
	mov.u32 	%r2, %tid.x;
	mad.lo.s32 	%r3, %r13, %r14, %r2;
	mov.u32 	%r15, %ctaid.y;
	mov.u32 	%r4, %tid.y;
	mad.lo.s32 	%r5, %r13, %r15, %r4;
	mad.lo.s32 	%r6, %r1, %r4, %r1;
	add.s32 	%r16, %r6, %r2;
	shl.b32 	%r17, %r16, 2;
	mov.u32 	%r18, shared;
	add.s32 	%r7, %r18, %r17;
	max.s32 	%r19, %r3, %r5;
	setp.ge.s32 	%p1, %r19, %r12;
	@%p1 bra 	$L__BB0_2;
	mad.lo.s32 	%r21, %r5, %r12, %r3;
	mul.wide.s32 	%rd4, %r21, 4;
	add.s64 	%rd5, %rd1, %rd4;
	ld.global.f32 	%f9, [%rd5];
	st.shared.f32 	[%r7+4], %f9;
	bra.uni 	$L__BB0_3;
$L__BB0_2:
	mov.b32 	%r20, 0;
	st.shared.u32 	[%r7+4], %r20;
$L__BB0_3:
	setp.ne.s32 	%p2, %r2, 0;
	@%p2 bra 	$L__BB0_9;
	setp.lt.s32 	%p3, %r3, 1;
	mov.f32 	%f24, 0f00000000;
	@%p3 bra 	$L__BB0_6;
	mul.lo.s32 	%r22, %r5, %r12;
	cvt.s64.s32 	%rd6, %r22;
	cvt.u64.u32 	%rd7, %r3;
	add.s64 	%rd8, %rd7, %rd6;
	shl.b64 	%rd9, %rd8, 2;
	add.s64 	%rd10, %rd1, %rd9;
	ld.global.f32 	%f24, [%rd10+-4];
$L__BB0_6:
	shl.b32 	%r23, %r6, 2;
	add.s32 	%r8, %r18, %r23;
	st.shared.f32 	[%r8], %f24;
	add.s32 	%r9, %r3, %r13;
	setp.ge.s32 	%p4, %r9, %r12;
	mov.f32 	%f25, 0f00000000;
	@%p4 bra 	$L__BB0_8;
	mad.lo.s32 	%r25, %r5, %r12, %r9;
	mul.wide.s32 	%rd11, %r25, 4;
	add.s64 	%rd12, %rd1, %rd11;
	ld.global.f32 	%f25, [%rd12];
$L__BB0_8:
	shl.b32 	%r26, %r1, 2;
	add.s32 	%r27, %r8, %r26;
	st.shared.f32 	[%r27+-4], %f25;
$L__BB0_9:
	setp.ne.s32 	%p5, %r4, 0;
	@%p5 bra 	$L__BB0_15;
	setp.lt.s32 	%p6, %r5, 1;
	mov.f32 	%f26, 0f00000000;
	@%p6 bra 	$L__BB0_12;
	add.s32 	%r28, %r5, -1;
	mad.lo.s32 	%r29, %r28, %r12, %r3;
	mul.wide.s32 	%rd13, %r29, 4;
	add.s64 	%rd14, %rd1, %rd13;
	ld.global.f32 	%f26, [%rd14];
$L__BB0_12:
	shl.b32 	%r30, %r2, 2;
	add.s32 	%r10, %r18, %r30;
	st.shared.f32 	[%r10+4], %f26;
	add.s32 	%r11, %r5, %r13;
	setp.ge.s32 	%p7, %r11, %r12;
	mov.f32 	%f27, 0f00000000;
	@%p7 bra 	$L__BB0_14;
	mad.lo.s32 	%r32, %r11, %r12, %r3;
	mul.wide.s32 	%rd15, %r32, 4;
	add.s64 	%rd16, %rd1, %rd15;
	ld.global.f32 	%f27, [%rd16];
$L__BB0_14:
	mad.lo.s32 	%r33, %r1, %r13, %r1;
	shl.b32 	%r34, %r33, 2;
	add.s32 	%r35, %r10, %r34;
	st.shared.f32 	[%r35+4], %f27;
$L__BB0_15:
	bar.sync 	0;
	add.s32 	%r36, %r12, -1;
	min.s32 	%r37, %r3, %r5;
	setp.lt.s32 	%p8, %r37, 1;
	setp.ge.s32 	%p9, %r19, %r36;
	or.pred  	%p10, %p9, %p8;
	@%p10 bra 	$L__BB0_17;
	ld.shared.f32 	%f14, [%r7+4];
	cvt.f64.f32 	%fd1, %f14;
	add.s32 	%r39, %r6, %r1;
	shl.b32 	%r40, %r1, 2;
	add.s32 	%r41, %r7, %r40;
	ld.shared.f32 	%f15, [%r41+4];
	shl.b32 	%r42, %r1, 1;
	sub.s32 	%r43, %r39, %r42;
	add.s32 	%r44, %r43, %r2;
	shl.b32 	%r45, %r44, 2;
	add.s32 	%r47, %r18, %r45;
	ld.shared.f32 	%f16, [%r47+4];
	add.f32 	%f17, %f15, %f16;
	ld.shared.f32 	%f18, [%r7+8];
	add.f32 	%f19, %f17, %f18;
	ld.shared.f32 	%f20, [%r7];
	add.f32 	%f21, %f19, %f20;
	fma.rn.f32 	%f22, %f14, 0fC0800000, %f21;
	cvt.f64.f32 	%fd2, %f22;
	fma.rn.f64 	%fd3, %fd2, 0d3F50624DD2F1A9FC, %fd1;
	cvt.rn.f32.f64 	%f23, %fd3;
	mad.lo.s32 	%r48, %r5, %r12, %r3;
	cvta.to.global.u64 	%rd17, %rd2;
	mul.wide.s32 	%rd18, %r48, 4;
	add.s64 	%rd19, %rd17, %rd18;
	st.global.f32 	[%rd19], %f23;
$L__BB0_17:
	ret;

}


// ===== COMPILED SASS (sm_100) =====

	.target	sm_100

	.elftype	@"ET_EXEC"


//--------------------- .note.nv.tkinfo           --------------------------
	.section	.note.nv.tkinfo,"",@"SHT_NOTE"
	.sectionflags	@"SHF_NOTE_NV_TKINFO"
	.tkinfo
        /*0018*/ 	.word	0x00000002
        /*0030*/ 	.string	""
        /*0030*/ 	.string	"ptxas"
        /*0030*/ 	.string	"Cuda compilation tools, release 13.0, V13.0.88"
        /*0030*/ 	.string	"Build cuda_13.0.r13.0/compiler.36424714_0"
        /*0030*/ 	.string	"-arch sm_100 -m 64 "



//--------------------- .note.nv.cuinfo           --------------------------
	.section	.note.nv.cuinfo,"",@"SHT_NOTE"
	.sectionflags	@"SHF_NOTE_NV_CUINFO"
        /*0018*/ 	.short	0x0002
        /*001a*/ 	.short	0x0064
        /*001c*/ 	.short	0x0082
	.zero		2


//--------------------- .nv.info                  --------------------------
	.section	.nv.info,"",@"SHT_CUDA_INFO"
	.align	4


	//----- nvinfo : EIATTR_REGCOUNT
	.align		4
        /*0000*/ 	.byte	0x04, 0x2f
        /*0002*/ 	.short	(.L_1 - .L_0)
	.align		4
.L_0:
        /*0004*/ 	.word	index@(_Z25run_diff_equation_on_gridPfS_ii)
        /*0008*/ 	.word	0x00000014


	//----- nvinfo : EIATTR_FRAME_SIZE
	.align		4
.L_1:
        /*000c*/ 	.byte	0x04, 0x11
        /*000e*/ 	.short	(.L_3 - .L_2)
	.align		4
.L_2:
        /*0010*/ 	.word	index@(_Z25run_diff_equation_on_gridPfS_ii)
        /*0014*/ 	.word	0x00000000


	//----- nvinfo : EIATTR_MIN_STACK_SIZE
	.align		4
.L_3:
        /*0018*/ 	.byte	0x04, 0x12
        /*001a*/ 	.short	(.L_5 - .L_4)
	.align		4
.L_4:
        /*001c*/ 	.word	index@(_Z25run_diff_equation_on_gridPfS_ii)
        /*0020*/ 	.word	0x00000000
.L_5:


//--------------------- .nv.compat                --------------------------
	.section	.nv.compat,"",@"SHT_CUDA_COMPAT_INFO"
	.align	4
        /*0000*/ 	.byte	0x02, 0x09, 0x00, 0x00, 0x02, 0x02, 0x01, 0x00, 0x02, 0x05, 0x05, 0x00, 0x03, 0x07, 0x01, 0x01
        /*0010*/ 	.byte	0x02, 0x03, 0x00, 0x00, 0x02, 0x06, 0x01, 0x00, 0x04, 0x0b, 0x08, 0x00, 0x01, 0x00, 0x00, 0x00
        /*0020*/ 	.byte	0x00, 0x00, 0x00, 0x00


//--------------------- .nv.info._Z25run_diff_equation_on_gridPfS_ii --------------------------
	.section	.nv.info._Z25run_diff_equation_on_gridPfS_ii,"",@"SHT_CUDA_INFO"
	.sectionflags	@""
	.align	4


	//----- nvinfo : EIATTR_CUDA_API_VERSION
	.align		4
        /*0000*/ 	.byte	0x04, 0x37
        /*0002*/ 	.short	(.L_7 - .L_6)
.L_6:
        /*0004*/ 	.word	0x00000082


	//----- nvinfo : EIATTR_KPARAM_INFO
	.align		4
.L_7:
        /*0008*/ 	.byte	0x04, 0x17
        /*000a*/ 	.short	(.L_9 - .L_8)
.L_8:
        /*000c*/ 	.word	0x00000000
        /*0010*/ 	.short	0x0003
        /*0012*/ 	.short	0x0014
        /*0014*/ 	.byte	0x00, 0xf0, 0x11, 0x00


	//----- nvinfo : EIATTR_KPARAM_INFO
	.align		4
.L_9:
        /*0018*/ 	.byte	0x04, 0x17
        /*001a*/ 	.short	(.L_11 - .L_10)
.L_10:
        /*001c*/ 	.word	0x00000000
        /*0020*/ 	.short	0x0002
        /*0022*/ 	.short	0x0010
        /*0024*/ 	.byte	0x00, 0xf0, 0x11, 0x00


	//----- nvinfo : EIATTR_KPARAM_INFO
	.align		4
.L_11:
        /*0028*/ 	.byte	0x04, 0x17
        /*002a*/ 	.short	(.L_13 - .L_12)
.L_12:
        /*002c*/ 	.word	0x00000000
        /*0030*/ 	.short	0x0001
        /*0032*/ 	.short	0x0008
        /*0034*/ 	.byte	0x00, 0xf5, 0x21, 0x00


	//----- nvinfo : EIATTR_KPARAM_INFO
	.align		4
.L_13:
        /*0038*/ 	.byte	0x04, 0x17
        /*003a*/ 	.short	(.L_15 - .L_14)
.L_14:
        /*003c*/ 	.word	0x00000000
        /*0040*/ 	.short	0x0000
        /*0042*/ 	.short	0x0000
        /*0044*/ 	.byte	0x00, 0xf5, 0x21, 0x00


	//----- nvinfo : EIATTR_SPARSE_MMA_MASK
	.align		4
.L_15:
        /*0048*/ 	.byte	0x03, 0x50
        /*004a*/ 	.short	0x0000


	//----- nvinfo : EIATTR_MAXREG_COUNT
	.align		4
        /*004c*/ 	.byte	0x03, 0x1b
        /*004e*/ 	.short	0x00ff


	//----- nvinfo : EIATTR_NUM_BARRIERS
	.align		4
        /*0050*/ 	.byte	0x02, 0x4c
        /*0052*/ 	.byte	0x01
	.zero		1


	//----- nvinfo : EIATTR_MERCURY_ISA_VERSION
	.align		4
        /*0054*/ 	.byte	0x03, 0x5f
        /*0056*/ 	.short	0x0101


	//----- nvinfo : EIATTR_VRC_CTA_INIT_COUNT
	.align		4
        /*0058*/ 	.byte	0x02, 0x4a
	.zero		1
	.zero		1


	//----- nvinfo : EIATTR_EXIT_INSTR_OFFSETS
	.align		4
        /*005c*/ 	.byte	0x04, 0x1c
        /*005e*/ 	.short	(.L_17 - .L_16)


	//   ....[0]....
.L_16:
        /*0060*/ 	.word	0x000004c0


	//   ....[1]....
        /*0064*/ 	.word	0x00000650


	//----- nvinfo : EIATTR_CRS_STACK_SIZE
	.align		4
.L_17:
        /*0068*/ 	.byte	0x04, 0x1e
        /*006a*/ 	.short	(.L_19 - .L_18)
.L_18:
        /*006c*/ 	.word	0x00000000


	//----- nvinfo : EIATTR_CBANK_PARAM_SIZE
	.align		4
.L_19:
        /*0070*/ 	.byte	0x03, 0x19
        /*0072*/ 	.short	0x0018


	//----- nvinfo : EIATTR_PARAM_CBANK
	.align		4
        /*0074*/ 	.byte	0x04, 0x0a
        /*0076*/ 	.short	(.L_21 - .L_20)
	.align		4
.L_20:
        /*0078*/ 	.word	index@(.nv.constant0._Z25run_diff_equation_on_gridPfS_ii)
        /*007c*/ 	.short	0x0380
        /*007e*/ 	.short	0x0018


	//----- nvinfo : EIATTR_SW_WAR
	.align		4
.L_21:
        /*0080*/ 	.byte	0x04, 0x36
        /*0082*/ 	.short	(.L_23 - .L_22)
.L_22:
        /*0084*/ 	.word	0x00000008
.L_23:


//--------------------- .nv.callgraph             --------------------------
	.section	.nv.callgraph,"",@"SHT_CUDA_CALLGRAPH"
	.align	4
	.sectionentsize	8
	.align		4
        /*0000*/ 	.word	0x00000000
	.align		4
        /*0004*/ 	.word	0xffffffff
	.align		4
        /*0008*/ 	.word	0x00000000
	.align		4
        /*000c*/ 	.word	0xfffffffe
	.align		4
        /*0010*/ 	.word	0x00000000
	.align		4
        /*0014*/ 	.word	0xfffffffd
	.align		4
        /*0018*/ 	.word	0x00000000
	.align		4
        /*001c*/ 	.word	0xfffffffc


//--------------------- .text._Z25run_diff_equation_on_gridPfS_ii --------------------------
	.section	.text._Z25run_diff_equation_on_gridPfS_ii,"ax",@progbits
	.align	128
        .global         _Z25run_diff_equation_on_gridPfS_ii
        .type           _Z25run_diff_equation_on_gridPfS_ii,@function
        .size           _Z25run_diff_equation_on_gridPfS_ii,(.L_x_5 - _Z25run_diff_equation_on_gridPfS_ii)
        .other          _Z25run_diff_equation_on_gridPfS_ii,@"STO_CUDA_ENTRY STV_DEFAULT"
_Z25run_diff_equation_on_gridPfS_ii:
.text._Z25run_diff_equation_on_gridPfS_ii:
[----:B------:R-:W-:Y:S01]  /*0000*/  LDC R1, c[0x0][0x37c] ;  /* 0x0000df00ff017b82 */ /* 0x000fe20000000800 */
[----:B------:R-:W0:Y:S07]  /*0010*/  S2R R4, SR_TID.X ;  /* 0x0000000000047919 */ /* 0x000e2e0000002100 */
[----:B------:R-:W0:Y:S01]  /*0020*/  S2UR UR4, SR_CTAID.X ;  /* 0x00000000000479c3 */ /* 0x000e220000002500 */
[----:B------:R-:W1:Y:S01]  /*0030*/  LDCU.64 UR6, c[0x0][0x358] ;  /* 0x00006b00ff0677ac */ /* 0x000e620008000a00 */
[----:B------:R-:W2:Y:S06]  /*0040*/  S2R R13, SR_TID.Y ;  /* 0x00000000000d7919 */ /* 0x000eac0000002200 */
[----:B------:R-:W0:Y:S08]  /*0050*/  LDC.64 R2, c[0x0][0x390] ;  /* 0x0000e400ff027b82 */ /* 0x000e300000000a00 */
[----:B------:R-:W2:Y:S01]  /*0060*/  S2UR UR5, SR_CTAID.Y ;  /* 0x00000000000579c3 */ /* 0x000ea20000002600 */
[----:B0-----:R-:W-:-:S02]  /*0070*/  IMAD R5, R3, UR4, R4 ;  /* 0x0000000403057c24 */ /* 0x001fc4000f8e0204 */
[----:B--2---:R-:W-:-:S05]  /*0080*/  IMAD R0, R3, UR5, R13 ;  /* 0x0000000503007c24 */ /* 0x004fca000f8e020d */
[----:B------:R-:W-:-:S04]  /*0090*/  VIMNMX R11, PT, PT, R5, R0, !PT ;  /* 0x00000000050b7248 */ /* 0x000fc80007fe0100 */
[----:B------:R-:W-:-:S13]  /*00a0*/  ISETP.GE.AND P2, PT, R11, R2, PT ;  /* 0x000000020b00720c */ /* 0x000fda0003f46270 */
[----:B------:R-:W0:Y:S01]  /*00b0*/  @!P2 LDC.64 R8, c[0x0][0x380] ;  /* 0x0000e000ff08ab82 */ /* 0x000e220000000a00 */
[----:B------:R-:W-:-:S04]  /*00c0*/  @!P2 IMAD R7, R0, R2, R5 ;  /* 0x000000020007a224 */ /* 0x000fc800078e0205 */
[----:B0-----:R-:W-:-:S06]  /*00d0*/  @!P2 IMAD.WIDE R8, R7, 0x4, R8 ;  /* 0x000000040708a825 */ /* 0x001fcc00078e0208 */
[----:B-1----:R0:W2:Y:S01]  /*00e0*/  @!P2 LDG.E R8, desc[UR6][R8.64] ;  /* 0x000000060808a981 */ /* 0x0020a2000c1e1900 */
[----:B------:R-:W1:Y:S01]  /*00f0*/  S2UR UR5, SR_CgaCtaId ;  /* 0x00000000000579c3 */ /* 0x000e620000008800 */
[----:B------:R-:W-:Y:S01]  /*0100*/  IADD3 R6, PT, PT, R3, 0x2, RZ ;  /* 0x0000000203067810 */ /* 0x000fe20007ffe0ff */
[----:B------:R-:W-:Y:S01]  /*0110*/  UMOV UR4, 0x400 ;  /* 0x0000040000047882 */ /* 0x000fe20000000000 */
[----:B------:R-:W-:Y:S01]  /*0120*/  VIMNMX R10, PT, PT, R5, R0, PT ;  /* 0x00000000050a7248 */ /* 0x000fe20003fe0100 */
[----:B------:R-:W-:Y:S01]  /*0130*/  BSSY.RECONVERGENT B0, `(.L_x_0) ;  /* 0x0000021000007945 */ /* 0x000fe20003800200 */
[----:B------:R-:W-:Y:S01]  /*0140*/  ISETP.NE.AND P3, PT, R4, RZ, PT ;  /* 0x000000ff0400720c */ /* 0x000fe20003f65270 */
[----:B------:R-:W-:Y:S01]  /*0150*/  IMAD R7, R6, R13, R6 ;  /* 0x0000000d06077224 */ /* 0x000fe200078e0206 */
[----:B------:R-:W-:Y:S02]  /*0160*/  ISETP.GE.AND P0, PT, R10, 0x1, PT ;  /* 0x000000010a00780c */ /* 0x000fe40003f06270 */
[----:B------:R-:W-:Y:S01]  /*0170*/  IADD3 R12, PT, PT, R2, -0x1, RZ ;  /* 0xffffffff020c7810 */ /* 0x000fe20007ffe0ff */
[----:B------:R-:W-:Y:S01]  /*0180*/  IMAD.IADD R10, R7, 0x1, R4 ;  /* 0x00000001070a7824 */ /* 0x000fe200078e0204 */
[----:B------:R-:W-:-:S02]  /*0190*/  ISETP.NE.AND P1, PT, R13, RZ, PT ;  /* 0x000000ff0d00720c */ /* 0x000fc40003f25270 */
[----:B------:R-:W-:Y:S01]  /*01a0*/  ISETP.GE.OR P0, PT, R11, R12, !P0 ;  /* 0x0000000c0b00720c */ /* 0x000fe20004706670 */
[----:B-1----:R-:W-:-:S06]  /*01b0*/  ULEA UR4, UR5, UR4, 0x18 ;  /* 0x0000000405047291 */ /* 0x002fcc000f8ec0ff */
[----:B0-----:R-:W-:-:S05]  /*01c0*/  LEA R9, R10, UR4, 0x2 ;  /* 0x000000040a097c11 */ /* 0x001fca000f8e10ff */
[----:B--2---:R0:W-:Y:S04]  /*01d0*/  @!P2 STS [R9+0x4], R8 ;  /* 0x000004080900a388 */ /* 0x0041e80000000800 */
[----:B------:R0:W-:Y:S01]  /*01e0*/  @P2 STS [R9+0x4], RZ ;  /* 0x000004ff09002388 */ /* 0x0001e20000000800 */
[----:B------:R-:W-:Y:S05]  /*01f0*/  @P3 BRA `(.L_x_1) ;  /* 0x0000000000503947 */ /* 0x000fea0003800000 */
[C---:B------:R-:W-:Y:S02]  /*0200*/  ISETP.GE.AND P3, PT, R5.reuse, 0x1, PT ;  /* 0x000000010500780c */ /* 0x040fe40003f66270 */
[----:B------:R-:W-:-:S04]  /*0210*/  IADD3 R15, PT, PT, R5, R3, RZ ;  /* 0x00000003050f7210 */ /* 0x000fc80007ffe0ff */
[----:B------:R-:W-:-:S07]  /*0220*/  ISETP.GE.AND P2, PT, R15, R2, PT ;  /* 0x000000020f00720c */ /* 0x000fce0003f46270 */
[----:B------:R-:W1:Y:S01]  /*0230*/  @P3 LDC.64 R10, c[0x0][0x380] ;  /* 0x0000e000ff0a3b82 */ /* 0x000e620000000a00 */
[----:B0-----:R-:W-:-:S05]  /*0240*/  @P3 IMAD R8, R0, R2, RZ ;  /* 0x0000000200083224 */ /* 0x001fca00078e02ff */
[----:B------:R-:W-:Y:S01]  /*0250*/  @P3 IADD3 R14, P4, PT, R5, R8, RZ ;  /* 0x00000008050e3210 */ /* 0x000fe20007f9e0ff */
[----:B------:R-:W-:Y:S01]  /*0260*/  @!P2 IMAD R15, R0, R2, R15 ;  /* 0x00000002000fa224 */ /* 0x000fe200078e020f */
[----:B------:R-:W0:Y:S02]  /*0270*/  @!P2 LDC.64 R12, c[0x0][0x380] ;  /* 0x0000e000ff0cab82 */ /* 0x000e240000000a00 */
[----:B------:R-:W-:Y:S02]  /*0280*/  @P3 LEA.HI.X.SX32 R8, R8, RZ, 0x1, P4 ;  /* 0x000000ff08083211 */ /* 0x000fe400020f0eff */
[----:B-1----:R-:W-:-:S04]  /*0290*/  @P3 LEA R10, P4, R14, R10, 0x2 ;  /* 0x0000000a0e0a3211 */ /* 0x002fc800078810ff */
[----:B------:R-:W-:Y:S01]  /*02a0*/  @P3 LEA.HI.X R11, R14, R11, R8, 0x2, P4 ;  /* 0x0000000b0e0b3211 */ /* 0x000fe200020f1408 */
[----:B------:R-:W-:Y:S02]  /*02b0*/  HFMA2 R14, -RZ, RZ, 0, 0 ;  /* 0x00000000ff0e7431 */ /* 0x000fe400000001ff */
[----:B------:R-:W-:Y:S02]  /*02c0*/  IMAD.MOV.U32 R8, RZ, RZ, RZ ;  /* 0x000000ffff087224 */ /* 0x000fe400078e00ff */
[----:B0-----:R-:W-:-:S04]  /*02d0*/  @!P2 IMAD.WIDE R12, R15, 0x4, R12 ;  /* 0x000000040f0ca825 */ /* 0x001fc800078e020c */
[----:B------:R-:W2:Y:S04]  /*02e0*/  @P3 LDG.E R8, desc[UR6][R10.64+-0x4] ;  /* 0xfffffc060a083981 */ /* 0x000ea8000c1e1900 */
[----:B------:R-:W3:Y:S01]  /*02f0*/  @!P2 LDG.E R14, desc[UR6][R12.64] ;  /* 0x000000060c0ea981 */ /* 0x000ee2000c1e1900 */
[----:B------:R-:W-:-:S05]  /*0300*/  LEA R15, R7, UR4, 0x2 ;  /* 0x00000004070f7c11 */ /* 0x000fca000f8e10ff */
[----:B------:R-:W-:Y:S01]  /*0310*/  IMAD R17, R6, 0x4, R15 ;  /* 0x0000000406117824 */ /* 0x000fe200078e020f */
[----:B--2---:R1:W-:Y:S04]  /*0320*/  STS [R15], R8 ;  /* 0x000000080f007388 */ /* 0x0043e80000000800 */
[----:B---3--:R1:W-:Y:S02]  /*0330*/  STS [R17+-0x4], R14 ;  /* 0xfffffc0e11007388 */ /* 0x0083e40000000800 */
.L_x_1:
[----:B------:R-:W-:Y:S05]  /*0340*/  BSYNC.RECONVERGENT B0 ;  /* 0x0000000000007941 */ /* 0x000fea0003800200 */
.L_x_0:
[----:B------:R-:W-:Y:S04]  /*0350*/  BSSY.RECONVERGENT B0, `(.L_x_2) ;  /* 0x0000015000007945 */ /* 0x000fe80003800200 */
[----:B------:R-:W-:Y:S05]  /*0360*/  @P1 BRA `(.L_x_3) ;  /* 0x00000000004c1947 */ /* 0x000fea0003800000 */
[C---:B-1----:R-:W-:Y:S01]  /*0370*/  IADD3 R17, PT, PT, R0.reuse, R3, RZ ;  /* 0x0000000300117210 */ /* 0x042fe20007ffe0ff */
[----:B------:R-:W-:Y:S01]  /*0380*/  IMAD.MOV.U32 R14, RZ, RZ, RZ ;  /* 0x000000ffff0e7224 */ /* 0x000fe200078e00ff */
[----:B------:R-:W-:Y:S02]  /*0390*/  ISETP.GE.AND P1, PT, R0, 0x1, PT ;  /* 0x000000010000780c */ /* 0x000fe40003f26270 */
[----:B------:R-:W-:-:S11]  /*03a0*/  ISETP.GE.AND P2, PT, R17, R2, PT ;  /* 0x000000021100720c */ /* 0x000fd60003f46270 */
[----:B------:R-:W1:Y:S01]  /*03b0*/  @P1 LDC.64 R12, c[0x0][0x380] ;  /* 0x0000e000ff0c1b82 */ /* 0x000e620000000a00 */
[----:B0-----:R-:W-:Y:S02]  /*03c0*/  @P1 VIADD R8, R0, 0xffffffff ;  /* 0xffffffff00081836 */ /* 0x001fe40000000000 */
[-CC-:B------:R-:W-:Y:S02]  /*03d0*/  @!P2 IMAD R17, R17, R2.reuse, R5.reuse ;  /* 0x000000021111a224 */ /* 0x180fe400078e0205 */
[----:B------:R-:W-:Y:S01]  /*03e0*/  @P1 IMAD R15, R8, R2, R5 ;  /* 0x00000002080f1224 */ /* 0x000fe200078e0205 */
[----:B------:R-:W-:Y:S02]  /*03f0*/  MOV R8, RZ ;  /* 0x000000ff00087202 */ /* 0x000fe40000000f00 */
[----:B------:R-:W0:Y:S01]  /*0400*/  @!P2 LDC.64 R10, c[0x0][0x380] ;  /* 0x0000e000ff0aab82 */ /* 0x000e220000000a00 */
[----:B-1----:R-:W-:-:S05]  /*0410*/  @P1 IMAD.WIDE R12, R15, 0x4, R12 ;  /* 0x000000040f0c1825 */ /* 0x002fca00078e020c */
[----:B------:R-:W2:Y:S01]  /*0420*/  @P1 LDG.E R8, desc[UR6][R12.64] ;  /* 0x000000060c081981 */ /* 0x000ea2000c1e1900 */
[----:B0-----:R-:W-:-:S05]  /*0430*/  @!P2 IMAD.WIDE R10, R17, 0x4, R10 ;  /* 0x00000004110aa825 */ /* 0x001fca00078e020a */
[----:B------:R-:W3:Y:S01]  /*0440*/  @!P2 LDG.E R14, desc[UR6][R10.64] ;  /* 0x000000060a0ea981 */ /* 0x000ee2000c1e1900 */
[----:B------:R-:W-:Y:S01]  /*0450*/  IMAD R16, R6, R3, R6 ;  /* 0x0000000306107224 */ /* 0x000fe200078e0206 */
[----:B------:R-:W-:-:S04]  /*0460*/  LEA R3, R4, UR4, 0x2 ;  /* 0x0000000404037c11 */ /* 0x000fc8000f8e10ff */
[----:B------:R-:W-:Y:S01]  /*0470*/  LEA R15, R16, R3, 0x2 ;  /* 0x00000003100f7211 */ /* 0x000fe200078e10ff */
[----:B--2---:R2:W-:Y:S04]  /*0480*/  STS [R3+0x4], R8 ;  /* 0x0000040803007388 */ /* 0x0045e80000000800 */
[----:B---3--:R2:W-:Y:S02]  /*0490*/  STS [R15+0x4], R14 ;  /* 0x0000040e0f007388 */ /* 0x0085e40000000800 */
.L_x_3:
[----:B------:R-:W-:Y:S05]  /*04a0*/  BSYNC.RECONVERGENT B0 ;  /* 0x0000000000007941 */ /* 0x000fea0003800200 */
.L_x_2:
[----:B------:R-:W-:Y:S06]  /*04b0*/  BAR.SYNC.DEFER_BLOCKING 0x0 ;  /* 0x0000000000007b1d */ /* 0x000fec0000010000 */
[----:B------:R-:W-:Y:S05]  /*04c0*/  @P0 EXIT ;  /* 0x000000000000094d */ /* 0x000fea0003800000 */
[C---:B------:R-:W-:Y:S01]  /*04d0*/  IMAD.IADD R7, R6.reuse, 0x1, R7 ;  /* 0x0000000106077824 */ /* 0x040fe200078e0207 */
[----:B------:R-:W-:Y:S01]  /*04e0*/  LDS R11, [R9] ;  /* 0x00000000090b7984 */ /* 0x000fe20000000800 */
[C---:B--2---:R-:W-:Y:S01]  /*04f0*/  IMAD R3, R6.reuse, 0x4, R9 ;  /* 0x0000000406037824 */ /* 0x044fe200078e0209 */
[----:B------:R-:W2:Y:S01]  /*0500*/  LDC.64 R12, c[0x0][0x388] ;  /* 0x0000e200ff0c7b82 */ /* 0x000ea20000000a00 */
[----:B------:R-:W-:Y:S01]  /*0510*/  IMAD R7, R6, -0x2, R7 ;  /* 0xfffffffe06077824 */ /* 0x000fe200078e0207 */
[----:B------:R-:W-:Y:S01]  /*0520*/  UMOV UR8, 0xd2f1a9fc ;  /* 0xd2f1a9fc00087882 */ /* 0x000fe20000000000 */
[----:B------:R-:W-:Y:S02]  /*0530*/  UMOV UR9, 0x3f50624d ;  /* 0x3f50624d00097882 */ /* 0x000fe40000000000 */
[----:B------:R-:W-:Y:S01]  /*0540*/  LDS R3, [R3+0x4] ;  /* 0x0000040003037984 */ /* 0x000fe20000000800 */
[----:B------:R-:W-:-:S03]  /*0550*/  IADD3 R7, PT, PT, R7, R4, RZ ;  /* 0x0000000407077210 */ /* 0x000fc60007ffe0ff */
[----:B------:R-:W-:Y:S01]  /*0560*/  LDS R4, [R9+0x4] ;  /* 0x0000040009047984 */ /* 0x000fe20000000800 */
[----:B01----:R-:W-:-:S03]  /*0570*/  LEA R8, R7, UR4, 0x2 ;  /* 0x0000000407087c11 */ /* 0x003fc6000f8e10ff */
[----:B------:R-:W-:Y:S04]  /*0580*/  LDS R7, [R9+0x8] ;  /* 0x0000080009077984 */ /* 0x000fe80000000800 */
[----:B------:R-:W0:Y:S02]  /*0590*/  LDS R8, [R8+0x4] ;  /* 0x0000040008087984 */ /* 0x000e240000000800 */
[----:B0-----:R-:W-:Y:S01]  /*05a0*/  FADD R6, R3, R8 ;  /* 0x0000000803067221 */ /* 0x001fe20000000000 */
[----:B------:R-:W-:-:S03]  /*05b0*/  IMAD R3, R0, R2, R5 ;  /* 0x0000000200037224 */ /* 0x000fc600078e0205 */
[----:B------:R-:W-:Y:S01]  /*05c0*/  FADD R10, R6, R7 ;  /* 0x00000007060a7221 */ /* 0x000fe20000000000 */
[----:B--2---:R-:W-:Y:S01]  /*05d0*/  IMAD.WIDE R2, R3, 0x4, R12 ;  /* 0x0000000403027825 */ /* 0x004fe200078e020c */
[----:B------:R-:W-:Y:S03]  /*05e0*/  F2F.F64.F32 R6, R4 ;  /* 0x0000000400067310 */ /* 0x000fe60000201800 */
[----:B------:R-:W-:-:S04]  /*05f0*/  FADD R11, R10, R11 ;  /* 0x0000000b0a0b7221 */ /* 0x000fc80000000000 */
[----:B------:R-:W-:-:S06]  /*0600*/  FFMA R11, R4, -4, R11 ;  /* 0xc0800000040b7823 */ /* 0x000fcc000000000b */
[----:B------:R-:W0:Y:S02]  /*0610*/  F2F.F64.F32 R10, R11 ;  /* 0x0000000b000a7310 */ /* 0x000e240000201800 */
[----:B0-----:R-:W-:-:S10]  /*0620*/  DFMA R6, R10, UR8, R6 ;  /* 0x000000080a067c2b */ /* 0x001fd40008000006 */
[----:B------:R-:W0:Y:S02]  /*0630*/  F2F.F32.F64 R7, R6 ;  /* 0x0000000600077310 */ /* 0x000e240000301000 */
[----:B0-----:R-:W-:Y:S01]  /*0640*/  STG.E desc[UR6][R2.64], R7 ;  /* 0x0000000702007986 */ /* 0x001fe2000c101906 */
[----:B------:R-:W-:Y:S05]  /*0650*/  EXIT ;  /* 0x000000000000794d */ /* 0x000fea0003800000 */
.L_x_4:
[----:B------:R-:W-:-:S00]  /*0660*/  BRA `(.L_x_4) ;  /* 0xfffffffc00fc7947 */ /* 0x000fc0000383ffff */
[----:B------:R-:W-:-:S00]  /*0670*/  NOP ;  /* 0x0000000000007918 */ /* 0x000fc00000000000 */
        /* <DEDUP_REMOVED lines=8> */
.L_x_5:


//--------------------- .nv.shared._Z25run_diff_equation_on_gridPfS_ii --------------------------
	.section	.nv.shared._Z25run_diff_equation_on_gridPfS_ii,"aw",@nobits
	.sectionflags	@""
	.align	16
	.zero		1024


//--------------------- .nv.shared.reserved.0     --------------------------
	.section	.nv.shared.reserved.0,"aw",@nobits
	.weak		__nv_reservedSMEM_offset_0_alias
	.size		__nv_reservedSMEM_offset_0_alias, 0, 64
	.other		__nv_reservedSMEM_offset_0_alias,@"STO_CUDA_RESERVED_SHARED STV_DEFAULT"
__nv_reservedSMEM_offset_0_alias:
	.zero		0
	.zero		64


//--------------------- .nv.constant0._Z25run_diff_equation_on_gridPfS_ii --------------------------
	.section	.nv.constant0._Z25run_diff_equation_on_gridPfS_ii,"a",@progbits
	.sectionflags	@""
	.align	4
.nv.constant0._Z25run_diff_equation_on_gridPfS_ii:
	.zero		920


//--------------------- SYMBOLS --------------------------

	.type		.nv.reservedSmem.offset0,@object
	.size		.nv.reservedSmem.offset0,0x4
	.type		.nv.reservedSmem.cap,@object
	.size		.nv.reservedSmem.cap,0x4
